//
// Generated by NVIDIA NVVM Compiler
//
// Compiler Build ID: CL-36424714
// Cuda compilation tools, release 13.0, V13.0.88
// Based on NVVM 20.0.0
//

.version 9.0
.target sm_100
.address_size 64

	// .globl	swish_forward

.visible .entry swish_forward(
	.param .u64 .ptr .align 1 swish_forward_param_0,
	.param .u64 .ptr .align 1 swish_forward_param_1,
	.param .u32 swish_forward_param_2
)
{
	.reg .pred 	%p<2>;
	.reg .b32 	%r<8>;
	.reg .b32 	%f<16>;
	.reg .b64 	%rd<8>;

	ld.param.u64 	%rd1, [swish_forward_param_0];
	ld.param.u64 	%rd2, [swish_forward_param_1];
	ld.param.u32 	%r2, [swish_forward_param_2];
	mov.u32 	%r3, %ctaid.x;
	mov.u32 	%r4, %ntid.x;
	mov.u32 	%r5, %tid.x;
	mad.lo.s32 	%r1, %r3, %r4, %r5;
	setp.ge.s32 	%p1, %r1, %r2;
	@%p1 bra 	$L__BB0_2;
	cvta.to.global.u64 	%rd3, %rd1;
	cvta.to.global.u64 	%rd4, %rd2;
	mul.wide.s32 	%rd5, %r1, 4;
	add.s64 	%rd6, %rd3, %rd5;
	ld.global.nc.f32 	%f1, [%rd6];
	fma.rn.f32 	%f2, %f1, 0fBBBB989D, 0f3F000000;
	cvt.sat.f32.f32 	%f3, %f2;
	mov.f32 	%f4, 0f4B400001;
	mov.f32 	%f5, 0f437C0000;
	fma.rm.f32 	%f6, %f3, %f5, %f4;
	add.f32 	%f7, %f6, 0fCB40007F;
	neg.f32 	%f8, %f7;
	fma.rn.f32 	%f9, %f1, 0fBFB8AA3B, %f8;
	fma.rn.f32 	%f10, %f1, 0fB2A57060, %f9;
	mov.b32 	%r6, %f6;
	shl.b32 	%r7, %r6, 23;
	mov.b32 	%f11, %r7;
	ex2.approx.ftz.f32 	%f12, %f10;
	fma.rn.f32 	%f13, %f12, %f11, 0f3F800000;
	rcp.rn.f32 	%f14, %f13;
	mul.f32 	%f15, %f1, %f14;
	add.s64 	%rd7, %rd4, %rd5;
	st.global.f32 	[%rd7], %f15;
$L__BB0_2:
	ret;

}


// ===== COMPILED SASS (sm_100) =====

	.target	sm_100

	.elftype	@"ET_EXEC"


//--------------------- .note.nv.tkinfo           --------------------------
	.section	.note.nv.tkinfo,"",@"SHT_NOTE"
	.sectionflags	@"SHF_NOTE_NV_TKINFO"
	.tkinfo
        /*0018*/ 	.word	0x00000002
        /*0030*/ 	.string	""
        /*0030*/ 	.string	"ptxas"
        /*0030*/ 	.string	"Cuda compilation tools, release 13.0, V13.0.88"
        /*0030*/ 	.string	"Build cuda_13.0.r13.0/compiler.36424714_0"
        /*0030*/ 	.string	"-arch sm_100 -m 64 "



//--------------------- .note.nv.cuinfo           --------------------------
	.section	.note.nv.cuinfo,"",@"SHT_NOTE"
	.sectionflags	@"SHF_NOTE_NV_CUINFO"
        /*0018*/ 	.short	0x0002
        /*001a*/ 	.short	0x0064
        /*001c*/ 	.short	0x0082
	.zero		2


//--------------------- .nv.info                  --------------------------
	.section	.nv.info,"",@"SHT_CUDA_INFO"
	.align	4


	//----- nvinfo : EIATTR_REGCOUNT
	.align		4
        /*0000*/ 	.byte	0x04, 0x2f
        /*0002*/ 	.short	(.L_1 - .L_0)
	.align		4
.L_0:
        /*0004*/ 	.word	index@(swish_forward)
        /*0008*/ 	.word	0x0000000f


	//----- nvinfo : EIATTR_FRAME_SIZE
	.align		4
.L_1:
        /*000c*/ 	.byte	0x04, 0x11
        /*000e*/ 	.short	(.L_3 - .L_2)
	.align		4
.L_2:
        /*0010*/ 	.word	index@($__internal_0_$__cuda_sm20_rcp_rn_f32_slowpath)
        /*0014*/ 	.word	0x00000000


	//----- nvinfo : EIATTR_FRAME_SIZE
	.align		4
.L_3:
        /*0018*/ 	.byte	0x04, 0x11
        /*001a*/ 	.short	(.L_5 - .L_4)
	.align		4
.L_4:
        /*001c*/ 	.word	index@(swish_forward)
        /*0020*/ 	.word	0x00000000


	//----- nvinfo : EIATTR_MIN_STACK_SIZE
	.align		4
.L_5:
        /*0024*/ 	.byte	0x04, 0x12
        /*0026*/ 	.short	(.L_7 - .L_6)
	.align		4
.L_6:
        /*0028*/ 	.word	index@(swish_forward)
        /*002c*/ 	.word	0x00000000
.L_7:


//--------------------- .nv.compat                --------------------------
	.section	.nv.compat,"",@"SHT_CUDA_COMPAT_INFO"
	.align	4
        /*0000*/ 	.byte	0x02, 0x09, 0x00, 0x00, 0x02, 0x02, 0x01, 0x00, 0x02, 0x05, 0x05, 0x00, 0x03, 0x07, 0x01, 0x01
        /*0010*/ 	.byte	0x02, 0x03, 0x00, 0x00, 0x02, 0x06, 0x01, 0x00, 0x04, 0x0b, 0x08, 0x00, 0x09, 0x00, 0x00, 0x00
        /*0020*/ 	.byte	0x00, 0x00, 0x00, 0x00


//--------------------- .nv.info.swish_forward    --------------------------
	.section	.nv.info.swish_forward,"",@"SHT_CUDA_INFO"
	.sectionflags	@""
	.align	4


	//----- nvinfo : EIATTR_CUDA_API_VERSION
	.align		4
        /*0000*/ 	.byte	0x04, 0x37
        /*0002*/ 	.short	(.L_9 - .L_8)
.L_8:
        /*0004*/ 	.word	0x00000082


	//----- nvinfo : EIATTR_KPARAM_INFO
	.align		4
.L_9:
        /*0008*/ 	.byte	0x04, 0x17
        /*000a*/ 	.short	(.L_11 - .L_10)
.L_10:
        /*000c*/ 	.word	0x00000000
        /*0010*/ 	.short	0x0002
        /*0012*/ 	.short	0x0010
        /*0014*/ 	.byte	0x00, 0xf0, 0x11, 0x00


	//----- nvinfo : EIATTR_KPARAM_INFO
	.align		4
.L_11:
        /*0018*/ 	.byte	0x04, 0x17
        /*001a*/ 	.short	(.L_13 - .L_12)
.L_12:
        /*001c*/ 	.word	0x00000000
        /*0020*/ 	.short	0x0001
        /*0022*/ 	.short	0x0008
        /*0024*/ 	.byte	0x00, 0xf5, 0x21, 0x00


	//----- nvinfo : EIATTR_KPARAM_INFO
	.align		4
.L_13:
        /*0028*/ 	.byte	0x04, 0x17
        /*002a*/ 	.short	(.L_15 - .L_14)
.L_14:
        /*002c*/ 	.word	0x00000000
        /*0030*/ 	.short	0x0000
        /*0032*/ 	.short	0x0000
        /*0034*/ 	.byte	0x00, 0xf5, 0x21, 0x00


	//----- nvinfo : EIATTR_SPARSE_MMA_MASK
	.align		4
.L_15:
        /*0038*/ 	.byte	0x03, 0x50
        /*003a*/ 	.short	0x0000


	//----- nvinfo : EIATTR_MAXREG_COUNT
	.align		4
        /*003c*/ 	.byte	0x03, 0x1b
        /*003e*/ 	.short	0x00ff


	//----- nvinfo : EIATTR_MERCURY_ISA_VERSION
	.align		4
        /*0040*/ 	.byte	0x03, 0x5f
        /*0042*/ 	.short	0x0101


	//----- nvinfo : EIATTR_VRC_CTA_INIT_COUNT
	.align		4
        /*0044*/ 	.byte	0x02, 0x4a
	.zero		1
	.zero		1


	//----- nvinfo : EIATTR_EXIT_INSTR_OFFSETS
	.align		4
        /*0048*/ 	.byte	0x04, 0x1c
        /*004a*/ 	.short	(.L_17 - .L_16)


	//   ....[0]....
.L_16:
        /*004c*/ 	.word	0x00000070


	//   ....[1]....
        /*0050*/ 	.word	0x00000270


	//----- nvinfo : EIATTR_CRS_STACK_SIZE
	.align		4
.L_17:
        /*0054*/ 	.byte	0x04, 0x1e
        /*0056*/ 	.short	(.L_19 - .L_18)
.L_18:
        /*0058*/ 	.word	0x00000000


	//----- nvinfo : EIATTR_CBANK_PARAM_SIZE
	.align		4
.L_19:
        /*005c*/ 	.byte	0x03, 0x19
        /*005e*/ 	.short	0x0014


	//----- nvinfo : EIATTR_PARAM_CBANK
	.align		4
        /*0060*/ 	.byte	0x04, 0x0a
        /*0062*/ 	.short	(.L_21 - .L_20)
	.align		4
.L_20:
        /*0064*/ 	.word	index@(.nv.constant0.swish_forward)
        /*0068*/ 	.short	0x0380
        /*006a*/ 	.short	0x0014


	//----- nvinfo : EIATTR_SW_WAR
	.align		4
.L_21:
        /*006c*/ 	.byte	0x04, 0x36
        /*006e*/ 	.short	(.L_23 - .L_22)
.L_22:
        /*0070*/ 	.word	0x00000008
.L_23:


//--------------------- .nv.callgraph             --------------------------
	.section	.nv.callgraph,"",@"SHT_CUDA_CALLGRAPH"
	.align	4
	.sectionentsize	8
	.align		4
        /*0000*/ 	.word	0x00000000
	.align		4
        /*0004*/ 	.word	0xffffffff
	.align		4
        /*0008*/ 	.word	0x00000000
	.align		4
        /*000c*/ 	.word	0xfffffffe
	.align		4
        /*0010*/ 	.word	0x00000000
	.align		4
        /*0014*/ 	.word	0xfffffffd
	.align		4
        /*0018*/ 	.word	0x00000000
	.align		4
        /*001c*/ 	.word	0xfffffffc


//--------------------- .text.swish_forward       --------------------------
	.section	.text.swish_forward,"ax",@progbits
	.align	128
        .global         swish_forward
        .type           swish_forward,@function
        .size           swish_forward,(.L_x_8 - swish_forward)
        .other          swish_forward,@"STO_CUDA_ENTRY STV_DEFAULT"
swish_forward:
.text.swish_forward:
[----:B------:R-:W-:Y:S01]  /*0000*/  LDC R1, c[0x0][0x37c] ;  /* 0x0000df00ff017b82 */ /* 0x000fe20000000800 */
[----:B------:R-:W0:Y:S07]  /*0010*/  S2R R0, SR_TID.X ;  /* 0x0000000000007919 */ /* 0x000e2e0000002100 */
[----:B------:R-:W0:Y:S01]  /*0020*/  S2UR UR4, SR_CTAID.X ;  /* 0x00000000000479c3 */ /* 0x000e220000002500 */
[----:B------:R-:W1:Y:S07]  /*0030*/  LDCU UR5, c[0x0][0x390] ;  /* 0x00007200ff0577ac */ /* 0x000e6e0008000800 */
[----:B------:R-:W0:Y:S02]  /*0040*/  LDC R3, c[0x0][0x360] ;  /* 0x0000d800ff037b82 */ /* 0x000e240000000800 */
[----:B0-----:R-:W-:-:S05]  /*0050*/  IMAD R3, R3, UR4, R0 ;  /* 0x0000000403037c24 */ /* 0x001fca000f8e0200 */
[----:B-1----:R-:W-:-:S13]  /*0060*/  ISETP.GE.AND P0, PT, R3, UR5, PT ;  /* 0x0000000503007c0c */ /* 0x002fda000bf06270 */
[----:B------:R-:W-:Y:S05]  /*0070*/  @P0 EXIT ;  /* 0x000000000000094d */ /* 0x000fea0003800000 */
[----:B------:R-:W0:Y:S01]  /*0080*/  LDC.64 R4, c[0x0][0x380] ;  /* 0x0000e000ff047b82 */ /* 0x000e220000000a00 */
[----:B------:R-:W1:Y:S01]  /*0090*/  LDCU.64 UR4, c[0x0][0x358] ;  /* 0x00006b00ff0477ac */ /* 0x000e620008000a00 */
[----:B0-----:R-:W-:-:S06]  /*00a0*/  IMAD.WIDE R4, R3, 0x4, R4 ;  /* 0x0000000403047825 */ /* 0x001fcc00078e0204 */
[----:B-1----:R-:W2:Y:S01]  /*00b0*/  LDG.E.CONSTANT R4, desc[UR4][R4.64] ;  /* 0x0000000404047981 */ /* 0x002ea2000c1e9900 */
[----:B------:R-:W-:Y:S01]  /*00c0*/  IMAD.MOV.U32 R7, RZ, RZ, 0x3bbb989d ;  /* 0x3bbb989dff077424 */ /* 0x000fe200078e00ff */
[----:B------:R-:W-:Y:S01]  /*00d0*/  BSSY.RECONVERGENT B0, `(.L_x_0) ;  /* 0x0000015000007945 */ /* 0x000fe20003800200 */
[----:B------:R-:W-:Y:S02]  /*00e0*/  IMAD.MOV.U32 R9, RZ, RZ, 0x437c0000 ;  /* 0x437c0000ff097424 */ /* 0x000fe400078e00ff */
[----:B--2---:R-:W-:-:S04]  /*00f0*/  FFMA.SAT R0, R4, -R7, 0.5 ;  /* 0x3f00000004007423 */ /* 0x004fc80000002807 */
[----:B------:R-:W-:-:S04]  /*0100*/  FFMA.RM R0, R0, R9, 12582913 ;  /* 0x4b40000100007423 */ /* 0x000fc80000004009 */
[C---:B------:R-:W-:Y:S01]  /*0110*/  FADD R7, R0.reuse, -12583039 ;  /* 0xcb40007f00077421 */ /* 0x040fe20000000000 */
[----:B------:R-:W-:-:S03]  /*0120*/  SHF.L.U32 R0, R0, 0x17, RZ ;  /* 0x0000001700007819 */ /* 0x000fc600000006ff */
[----:B------:R-:W-:-:S04]  /*0130*/  FFMA R7, R4, -1.4426950216293334961, -R7 ;  /* 0xbfb8aa3b04077823 */ /* 0x000fc80000000807 */
[----:B------:R-:W-:-:S06]  /*0140*/  FFMA R7, R4, -1.925963033500011079e-08, R7 ;  /* 0xb2a5706004077823 */ /* 0x000fcc0000000007 */
[----:B------:R-:W0:Y:S02]  /*0150*/  MUFU.EX2 R7, R7 ;  /* 0x0000000700077308 */ /* 0x000e240000000800 */
[----:B0-----:R-:W-:-:S04]  /*0160*/  FFMA R0, R0, R7, 1 ;  /* 0x3f80000000007423 */ /* 0x001fc80000000007 */
[----:B------:R-:W-:-:S05]  /*0170*/  VIADD R2, R0, 0x1800000 ;  /* 0x0180000000027836 */ /* 0x000fca0000000000 */
[----:B------:R-:W-:-:S04]  /*0180*/  LOP3.LUT R2, R2, 0x7f800000, RZ, 0xc0, !PT ;  /* 0x7f80000002027812 */ /* 0x000fc800078ec0ff */
[----:B------:R-:W-:-:S13]  /*0190*/  ISETP.GT.U32.AND P0, PT, R2, 0x1ffffff, PT ;  /* 0x01ffffff0200780c */ /* 0x000fda0003f04070 */
[----:B------:R-:W-:Y:S05]  /*01a0*/  @P0 BRA `(.L_x_1) ;  /* 0x00000000000c0947 */ /* 0x000fea0003800000 */
[----:B------:R-:W-:-:S07]  /*01b0*/  MOV R6, 0x1d0 ;  /* 0x000001d000067802 */ /* 0x000fce0000000f00 */
[----:B------:R-:W-:Y:S05]  /*01c0*/  CALL.REL.NOINC `($__internal_0_$__cuda_sm20_rcp_rn_f32_slowpath) ;  /* 0x00000000002c7944 */ /* 0x000fea0003c00000 */
[----:B------:R-:W-:Y:S05]  /*01d0*/  BRA `(.L_x_2) ;  /* 0x0000000000107947 */ /* 0x000fea0003800000 */
.L_x_1:
[----:B------:R-:W0:Y:S02]  /*01e0*/  MUFU.RCP R5, R0 ;  /* 0x0000000000057308 */ /* 0x000e240000001000 */
[----:B0-----:R-:W-:-:S04]  /*01f0*/  FFMA R2, R0, R5, -1 ;  /* 0xbf80000000027423 */ /* 0x001fc80000000005 */
[----:B------:R-:W-:-:S04]  /*0200*/  FADD.FTZ R2, -R2, -RZ ;  /* 0x800000ff02027221 */ /* 0x000fc80000010100 */
[----:B------:R-:W-:-:S07]  /*0210*/  FFMA R5, R5, R2, R5 ;  /* 0x0000000205057223 */ /* 0x000fce0000000005 */
.L_x_2:
[----:B------:R-:W-:Y:S05]  /*0220*/  BSYNC.RECONVERGENT B0 ;  /* 0x0000000000007941 */ /* 0x000fea0003800200 */
.L_x_0:
[----:B------:R-:W0:Y:S01]  /*0230*/  LDC.64 R6, c[0x0][0x388] ;  /* 0x0000e200ff067b82 */ /* 0x000e220000000a00 */
[----:B------:R-:W-:Y:S01]  /*0240*/  FMUL R5, R4, R5 ;  /* 0x0000000504057220 */ /* 0x000fe20000400000 */
[----:B0-----:R-:W-:-:S05]  /*0250*/  IMAD.WIDE R2, R3, 0x4, R6 ;  /* 0x0000000403027825 */ /* 0x001fca00078e0206 */
[----:B------:R-:W-:Y:S01]  /*0260*/  STG.E desc[UR4][R2.64], R5 ;  /* 0x0000000502007986 */ /* 0x000fe2000c101904 */
[----:B------:R-:W-:Y:S05]  /*0270*/  EXIT ;  /* 0x000000000000794d */ /* 0x000fea0003800000 */
        .weak           $__internal_0_$__cuda_sm20_rcp_rn_f32_slowpath
        .type           $__internal_0_$__cuda_sm20_rcp_rn_f32_slowpath,@function
        .size           $__internal_0_$__cuda_sm20_rcp_rn_f32_slowpath,(.L_x_8 - $__internal_0_$__cuda_sm20_rcp_rn_f32_slowpath)
$__internal_0_$__cuda_sm20_rcp_rn_f32_slowpath:
[----:B------:R-:W-:Y:S01]  /*0280*/  IMAD.SHL.U32 R2, R0, 0x2, RZ ;  /* 0x0000000200027824 */ /* 0x000fe200078e00ff */
[----:B------:R-:W-:Y:S04]  /*0290*/  BSSY.RECONVERGENT B1, `(.L_x_3) ;  /* 0x0000030000017945 */ /* 0x000fe80003800200 */
[----:B------:R-:W-:-:S04]  /*02a0*/  SHF.R.U32.HI R2, RZ, 0x18, R2 ;  /* 0x00000018ff027819 */ /* 0x000fc80000011602 */
[----:B------:R-:W-:-:S13]  /*02b0*/  ISETP.NE.U32.AND P0, PT, R2, RZ, PT ;  /* 0x000000ff0200720c */ /* 0x000fda0003f05070 */
[----:B------:R-:W-:Y:S05]  /*02c0*/  @P0 BRA `(.L_x_4) ;  /* 0x0000000000280947 */ /* 0x000fea0003800000 */
[----:B------:R-:W-:-:S04]  /*02d0*/  SHF.L.U32 R2, R0, 0x1, RZ ;  /* 0x0000000100027819 */ /* 0x000fc800000006ff */
[----:B------:R-:W-:-:S13]  /*02e0*/  ISETP.NE.AND P0, PT, R2, RZ, PT ;  /* 0x000000ff0200720c */ /* 0x000fda0003f05270 */
[----:B------:R-:W-:Y:S01]  /*02f0*/  @P0 FFMA R7, R0, 1.84467440737095516160e+19, RZ ;  /* 0x5f80000000070823 */ /* 0x000fe200000000ff */
[----:B------:R-:W-:Y:S08]  /*0300*/  @!P0 MUFU.RCP R5, R0 ;  /* 0x0000000000058308 */ /* 0x000ff00000001000 */
[----:B------:R-:W0:Y:S02]  /*0310*/  @P0 MUFU.RCP R2, R7 ;  /* 0x0000000700020308 */ /* 0x000e240000001000 */
[----:B0-----:R-:W-:-:S04]  /*0320*/  @P0 FFMA R8, R7, R2, -1 ;  /* 0xbf80000007080423 */ /* 0x001fc80000000002 */
[----:B------:R-:W-:-:S04]  /*0330*/  @P0 FADD.FTZ R9, -R8, -RZ ;  /* 0x800000ff08090221 */ /* 0x000fc80000010100 */
[----:B------:R-:W-:-:S04]  /*0340*/  @P0 FFMA R2, R2, R9, R2 ;  /* 0x0000000902020223 */ /* 0x000fc80000000002 */
[----:B------:R-:W-:Y:S01]  /*0350*/  @P0 FFMA R5, R2, 1.84467440737095516160e+19, RZ ;  /* 0x5f80000002050823 */ /* 0x000fe200000000ff */
[----:B------:R-:W-:Y:S06]  /*0360*/  BRA `(.L_x_5) ;  /* 0x0000000000887947 */ /* 0x000fec0003800000 */
.L_x_4:
[----:B------:R-:W-:-:S05]  /*0370*/  VIADD R5, R2, 0xffffff03 ;  /* 0xffffff0302057836 */ /* 0x000fca0000000000 */
[----:B------:R-:W-:-:S13]  /*0380*/  ISETP.GT.U32.AND P0, PT, R5, 0x1, PT ;  /* 0x000000010500780c */ /* 0x000fda0003f04070 */
[----:B------:R-:W-:Y:S05]  /*0390*/  @P0 BRA `(.L_x_6) ;  /* 0x0000000000780947 */ /* 0x000fea0003800000 */
[----:B------:R-:W-:Y:S01]  /*03a0*/  LOP3.LUT R7, R0, 0x7fffff, RZ, 0xc0, !PT ;  /* 0x007fffff00077812 */ /* 0x000fe200078ec0ff */
[----:B------:R-:W-:-:S03]  /*03b0*/  HFMA2 R12, -RZ, RZ, 0, 1.78813934326171875e-07 ;  /* 0x00000003ff0c7431 */ /* 0x000fc600000001ff */
[----:B------:R-:W-:-:S04]  /*03c0*/  LOP3.LUT R7, R7, 0x3f800000, RZ, 0xfc, !PT ;  /* 0x3f80000007077812 */ /* 0x000fc800078efcff */
[----:B------:R-:W0:Y:S01]  /*03d0*/  MUFU.RCP R8, R7 ;  /* 0x0000000700087308 */ /* 0x000e220000001000 */
[----:B------:R-:W-:Y:S01]  /*03e0*/  SHF.L.U32 R11, R12, R5, RZ ;  /* 0x000000050c0b7219 */ /* 0x000fe200000006ff */
[----:B0-----:R-:W-:-:S04]  /*03f0*/  FFMA R9, R7, R8, -1 ;  /* 0xbf80000007097423 */ /* 0x001fc80000000008 */
[----:B------:R-:W-:-:S04]  /*0400*/  FADD.FTZ R9, -R9, -RZ ;  /* 0x800000ff09097221 */ /* 0x000fc80000010100 */
[CCC-:B------:R-:W-:Y:S01]  /*0410*/  FFMA.RM R10, R8.reuse, R9.reuse, R8.reuse ;  /* 0x00000009080a7223 */ /* 0x1c0fe20000004008 */
[----:B------:R-:W-:-:S04]  /*0420*/  FFMA.RP R9, R8, R9, R8 ;  /* 0x0000000908097223 */ /* 0x000fc80000008008 */
[C---:B------:R-:W-:Y:S02]  /*0430*/  LOP3.LUT R8, R10.reuse, 0x7fffff, RZ, 0xc0, !PT ;  /* 0x007fffff0a087812 */ /* 0x040fe400078ec0ff */
[----:B------:R-:W-:Y:S02]  /*0440*/  FSETP.NEU.FTZ.AND P0, PT, R10, R9, PT ;  /* 0x000000090a00720b */ /* 0x000fe40003f1d000 */
[----:B------:R-:W-:Y:S02]  /*0450*/  LOP3.LUT R8, R8, 0x800000, RZ, 0xfc, !PT ;  /* 0x0080000008087812 */ /* 0x000fe400078efcff */
[----:B------:R-:W-:Y:S02]  /*0460*/  SEL R9, RZ, 0xffffffff, !P0 ;  /* 0xffffffffff097807 */ /* 0x000fe40004000000 */
[----:B------:R-:W-:-:S03]  /*0470*/  LOP3.LUT R10, R11, R8, RZ, 0xc0, !PT ;  /* 0x000000080b0a7212 */ /* 0x000fc600078ec0ff */
[----:B------:R-:W-:Y:S01]  /*0480*/  IMAD.MOV R9, RZ, RZ, -R9 ;  /* 0x000000ffff097224 */ /* 0x000fe200078e0a09 */
[----:B------:R-:W-:-:S04]  /*0490*/  SHF.R.U32.HI R10, RZ, R5, R10 ;  /* 0x00000005ff0a7219 */ /* 0x000fc8000001160a */
[----:B------:R-:W-:Y:S02]  /*04a0*/  LOP3.LUT P1, RZ, R9, R5, R8, 0xf8, !PT ;  /* 0x0000000509ff7212 */ /* 0x000fe4000782f808 */
[C---:B------:R-:W-:Y:S02]  /*04b0*/  LOP3.LUT P0, RZ, R10.reuse, 0x1, RZ, 0xc0, !PT ;  /* 0x000000010aff7812 */ /* 0x040fe4000780c0ff */
[----:B------:R-:W-:-:S04]  /*04c0*/  LOP3.LUT P2, RZ, R10, 0x2, RZ, 0xc0, !PT ;  /* 0x000000020aff7812 */ /* 0x000fc8000784c0ff */
[----:B------:R-:W-:Y:S02]  /*04d0*/  PLOP3.LUT P0, PT, P0, P1, P2, 0xe0, 0x0 ;  /* 0x000000000000781c */ /* 0x000fe40000703c20 */
[----:B------:R-:W-:Y:S02]  /*04e0*/  LOP3.LUT P1, RZ, R0, 0x7fffff, RZ, 0xc0, !PT ;  /* 0x007fffff00ff7812 */ /* 0x000fe4000782c0ff */
[----:B------:R-:W-:-:S04]  /*04f0*/  SEL R5, RZ, 0x1, !P0 ;  /* 0x00000001ff057807 */ /* 0x000fc80004000000 */
[----:B------:R-:W-:-:S04]  /*0500*/  IADD3 R5, PT, PT, -R5, RZ, RZ ;  /* 0x000000ff05057210 */ /* 0x000fc80007ffe1ff */
[----:B------:R-:W-:Y:S01]  /*0510*/  ISETP.GE.AND P0, PT, R5, RZ, PT ;  /* 0x000000ff0500720c */ /* 0x000fe20003f06270 */
[----:B------:R-:W-:-:S05]  /*0520*/  VIADD R5, R2, 0xffffff04 ;  /* 0xffffff0402057836 */ /* 0x000fca0000000000 */
[----:B------:R-:W-:-:S07]  /*0530*/  SHF.R.U32.HI R5, RZ, R5, R8 ;  /* 0x00000005ff057219 */ /* 0x000fce0000011608 */
[----:B------:R-:W-:-:S05]  /*0540*/  @!P0 IADD3 R5, PT, PT, R5, 0x1, RZ ;  /* 0x0000000105058810 */ /* 0x000fca0007ffe0ff */
[----:B------:R-:W-:-:S05]  /*0550*/  @!P1 IMAD.SHL.U32 R5, R5, 0x2, RZ ;  /* 0x0000000205059824 */ /* 0x000fca00078e00ff */
[----:B------:R-:W-:Y:S01]  /*0560*/  LOP3.LUT R5, R5, 0x80000000, R0, 0xf8, !PT ;  /* 0x8000000005057812 */ /* 0x000fe200078ef800 */
[----:B------:R-:W-:Y:S06]  /*0570*/  BRA `(.L_x_5) ;  /* 0x0000000000047947 */ /* 0x000fec0003800000 */
.L_x_6:
[----:B------:R0:W1:Y:S02]  /*0580*/  MUFU.RCP R5, R0 ;  /* 0x0000000000057308 */ /* 0x0000640000001000 */
.L_x_5:
[----:B------:R-:W-:Y:S05]  /*0590*/  BSYNC.RECONVERGENT B1 ;  /* 0x0000000000017941 */ /* 0x000fea0003800200 */
.L_x_3:
[----:B------:R-:W-:-:S04]  /*05a0*/  MOV R7, 0x0 ;  /* 0x0000000000077802 */ /* 0x000fc80000000f00 */
[----:B01----:R-:W-:Y:S05]  /*05b0*/  RET.REL.NODEC R6 `(swish_forward) ;  /* 0xfffffff806907950 */ /* 0x003fea0003c3ffff */
.L_x_7:
[----:B------:R-:W-:-:S00]  /*05c0*/  BRA `(.L_x_7) ;  /* 0xfffffffc00fc7947 */ /* 0x000fc0000383ffff */
[----:B------:R-:W-:-:S00]  /*05d0*/  NOP ;  /* 0x0000000000007918 */ /* 0x000fc00000000000 */
        /* <DEDUP_REMOVED lines=10> */
.L_x_8:


//--------------------- .nv.shared.reserved.0     --------------------------
	.section	.nv.shared.reserved.0,"aw",@nobits
	.weak		__nv_reservedSMEM_offset_0_alias
	.size		__nv_reservedSMEM_offset_0_alias, 0, 64
	.other		__nv_reservedSMEM_offset_0_alias,@"STO_CUDA_RESERVED_SHARED STV_DEFAULT"
__nv_reservedSMEM_offset_0_alias:
	.zero		0
	.zero		64


//--------------------- .nv.constant0.swish_forward --------------------------
	.section	.nv.constant0.swish_forward,"a",@progbits
	.sectionflags	@""
	.align	4
.nv.constant0.swish_forward:
	.zero		916


//--------------------- SYMBOLS --------------------------

	.type		.nv.reservedSmem.offset0,@object
	.size		.nv.reservedSmem.offset0,0x4
